	.headerflags	@"EF_CUDA_TEXMODE_UNIFIED EF_CUDA_64BIT_ADDRESS EF_CUDA_ACCELERATORS EF_CUDA_SM90 EF_CUDA_VIRTUAL_SM(EF_CUDA_SM90)"
	.elftype	@"ET_EXEC"


//--------------------- .nv.info                  --------------------------
	.section	.nv.info,"",@"SHT_CUDA_INFO"
	.align	4


	//----- nvinfo : EIATTR_REGCOUNT
	.align		4
        /*0000*/ 	.byte	0x04, 0x2f
        /*0002*/ 	.short	(.L_1 - .L_0)
	.align		4
.L_0:
        /*0004*/ 	.word	index@(triton_poi_fused_relu_threshold_backward_0)
        /*0008*/ 	.word	0x0000000c


	//----- nvinfo : EIATTR_MIN_STACK_SIZE
	.align		4
.L_1:
        /*000c*/ 	.byte	0x04, 0x12
        /*000e*/ 	.short	(.L_3 - .L_2)
	.align		4
.L_2:
        /*0010*/ 	.word	index@(triton_poi_fused_relu_threshold_backward_0)
        /*0014*/ 	.word	0x00000000


	//----- nvinfo : EIATTR_FRAME_SIZE
	.align		4
.L_3:
        /*0018*/ 	.byte	0x04, 0x11
        /*001a*/ 	.short	(.L_5 - .L_4)
	.align		4
.L_4:
        /*001c*/ 	.word	index@(triton_poi_fused_relu_threshold_backward_0)
        /*0020*/ 	.word	0x00000000


	//----- nvinfo : EIATTR_MIN_STACK_SIZE
	.align		4
.L_5:
        /*0024*/ 	.byte	0x04, 0x12
        /*0026*/ 	.short	(.L_7 - .L_6)
	.align		4
.L_6:
        /*0028*/ 	.word	index@(triton_poi_fused_relu_threshold_backward_0)
        /*002c*/ 	.word	0x00000000
.L_7:


//--------------------- .nv.info.triton_poi_fused_relu_threshold_backward_0 --------------------------
	.section	.nv.info.triton_poi_fused_relu_threshold_backward_0,"",@"SHT_CUDA_INFO"
	.sectionflags	@""
	.align	4


	//----- nvinfo : EIATTR_CUDA_API_VERSION
	.align		4
        /*0000*/ 	.byte	0x04, 0x37
        /*0002*/ 	.short	(.L_9 - .L_8)
.L_8:
        /*0004*/ 	.word	0x0000007c


	//----- nvinfo : EIATTR_KPARAM_INFO
	.align		4
.L_9:
        /*0008*/ 	.byte	0x04, 0x17
        /*000a*/ 	.short	(.L_11 - .L_10)
.L_10:
        /*000c*/ 	.word	0x00000000
        /*0010*/ 	.short	0x0002
        /*0012*/ 	.short	0x0010
        /*0014*/ 	.byte	0x00, 0xf0, 0x11, 0x00


	//----- nvinfo : EIATTR_KPARAM_INFO
	.align		4
.L_11:
        /*0018*/ 	.byte	0x04, 0x17
        /*001a*/ 	.short	(.L_13 - .L_12)
.L_12:
        /*001c*/ 	.word	0x00000000
        /*0020*/ 	.short	0x0001
        /*0022*/ 	.short	0x0008
        /*0024*/ 	.byte	0x00, 0xf4, 0x21, 0x00


	//----- nvinfo : EIATTR_KPARAM_INFO
	.align		4
.L_13:
        /*0028*/ 	.byte	0x04, 0x17
        /*002a*/ 	.short	(.L_15 - .L_14)
.L_14:
        /*002c*/ 	.word	0x00000000
        /*0030*/ 	.short	0x0000
        /*0032*/ 	.short	0x0000
        /*0034*/ 	.byte	0x00, 0xf4, 0x21, 0x00


	//----- nvinfo : EIATTR_SPARSE_MMA_MASK
	.align		4
.L_15:
        /*0038*/ 	.byte	0x03, 0x50
        /*003a*/ 	.short	0x0000


	//----- nvinfo : EIATTR_MAXREG_COUNT
	.align		4
        /*003c*/ 	.byte	0x03, 0x1b
        /*003e*/ 	.short	0x00ff


	//----- nvinfo : EIATTR_EXIT_INSTR_OFFSETS
	.align		4
        /*0040*/ 	.byte	0x04, 0x1c
        /*0042*/ 	.short	(.L_17 - .L_16)


	//   ....[0]....
.L_16:
        /*0044*/ 	.word	0x00000190


	//   ....[1]....
        /*0048*/ 	.word	0x000001b0


	//----- nvinfo : EIATTR_REQNTID
	.align		4
.L_17:
        /*004c*/ 	.byte	0x04, 0x10
        /*004e*/ 	.short	(.L_19 - .L_18)
.L_18:
        /*0050*/ 	.word	0x00000080
        /*0054*/ 	.word	0x00000001
        /*0058*/ 	.word	0x00000001


	//----- nvinfo : EIATTR_CBANK_PARAM_SIZE
	.align		4
.L_19:
        /*005c*/ 	.byte	0x03, 0x19
        /*005e*/ 	.short	0x0014


	//----- nvinfo : EIATTR_PARAM_CBANK
	.align		4
        /*0060*/ 	.byte	0x04, 0x0a
        /*0062*/ 	.short	(.L_21 - .L_20)
	.align		4
.L_20:
        /*0064*/ 	.word	index@(.nv.constant0.triton_poi_fused_relu_threshold_backward_0)
        /*0068*/ 	.short	0x0210
        /*006a*/ 	.short	0x0014


	//----- nvinfo : EIATTR_SW_WAR
	.align		4
.L_21:
        /*006c*/ 	.byte	0x04, 0x36
        /*006e*/ 	.short	(.L_23 - .L_22)
.L_22:
        /*0070*/ 	.word	0x00000008
.L_23:


//--------------------- .nv.callgraph             --------------------------
	.section	.nv.callgraph,"",@"SHT_CUDA_CALLGRAPH"
	.align	4
	.sectionentsize	8
	.align		4
        /*0000*/ 	.word	0x00000000
	.align		4
        /*0004*/ 	.word	0xffffffff
	.align		4
        /*0008*/ 	.word	0x00000000
	.align		4
        /*000c*/ 	.word	0xfffffffe
	.align		4
        /*0010*/ 	.word	0x00000000
	.align		4
        /*0014*/ 	.word	0xfffffffd
	.align		4
        /*0018*/ 	.word	0x00000000
	.align		4
        /*001c*/ 	.word	0xfffffffc


//--------------------- .text.triton_poi_fused_relu_threshold_backward_0 --------------------------
	.section	.text.triton_poi_fused_relu_threshold_backward_0,"ax",@progbits
	.align	128
        .global         triton_poi_fused_relu_threshold_backward_0
        .type           triton_poi_fused_relu_threshold_backward_0,@function
        .size           triton_poi_fused_relu_threshold_backward_0,(.L_x_1 - triton_poi_fused_relu_threshold_backward_0)
        .other          triton_poi_fused_relu_threshold_backward_0,@"STO_CUDA_ENTRY STV_DEFAULT"
triton_poi_fused_relu_threshold_backward_0:
.text.triton_poi_fused_relu_threshold_backward_0:
[----:B------:R-:W0:Y:S02]  /*0000*/  LDC R1, c[0x0][0x28] ;  /* 0x00000a00ff017b82 */ /* 0x000e240000000800 */
[----:B------:R-:W1:Y:S01]  /*0010*/  S2R R0, SR_TID.X ;  /* 0x0000000000007919 */ /* 0x000e620000002100 */
[----:B------:R-:W2:Y:S01]  /*0020*/  LDC.64 R2, c[0x0][0x210] ;  /* 0x00008400ff027b82 */ /* 0x000ea20000000a00 */
[----:B------:R-:W-:Y:S01]  /*0030*/  CS2R R6, SRZ ;  /* 0x0000000000067805 */ /* 0x000fe2000001ff00 */
[----:B------:R-:W-:Y:S01]  /*0040*/  ULDC.64 UR4, c[0x0][0x208] ;  /* 0x0000820000047ab9 */ /* 0x000fe20000000a00 */
[----:B------:R-:W3:Y:S01]  /*0050*/  S2R R5, SR_CTAID.X ;  /* 0x0000000000057919 */ /* 0x000ee20000002500 */
[----:B------:R-:W-:Y:S01]  /*0060*/  ULDC.64 UR6, c[0x0][0x218] ;  /* 0x0000860000067ab9 */ /* 0x000fe20000000a00 */
[----:B-1----:R-:W-:-:S05]  /*0070*/  IMAD.SHL.U32 R0, R0, 0x2, RZ ;  /* 0x0000000200007824 */ /* 0x002fca00078e00ff */
[----:B------:R-:W-:-:S05]  /*0080*/  LOP3.LUT R0, R0, 0xfe, RZ, 0xc0, !PT ;  /* 0x000000fe00007812 */ /* 0x000fca00078ec0ff */
[----:B---3--:R-:W-:-:S04]  /*0090*/  IMAD R5, R5, 0x100, R0 ;  /* 0x0000010005057824 */ /* 0x008fc800078e0200 */
[C---:B--2---:R-:W-:Y:S01]  /*00a0*/  IMAD.WIDE R2, R5.reuse, 0x4, R2 ;  /* 0x0000000405027825 */ /* 0x044fe200078e0202 */
[----:B------:R-:W-:-:S13]  /*00b0*/  ISETP.GE.AND P0, PT, R5, 0x190, PT ;  /* 0x000001900500780c */ /* 0x000fda0003f06270 */
[----:B------:R-:W2:Y:S02]  /*00c0*/  @!P0 LDG.E.64 R6, desc[UR4][R2.64] ;  /* 0x0000000402068981 */ /* 0x000ea4000c1e1b00 */
[C---:B--2---:R-:W-:Y:S02]  /*00d0*/  FSETP.GEU.AND P2, PT, R6.reuse, RZ, PT ;  /* 0x000000ff0600720b */ /* 0x044fe40003f4e000 */
[C---:B------:R-:W-:Y:S02]  /*00e0*/  FSETP.GEU.AND P1, PT, R7.reuse, RZ, PT ;  /* 0x000000ff0700720b */ /* 0x040fe40003f2e000 */
[----:B------:R-:W-:Y:S02]  /*00f0*/  FSEL R8, R6, RZ, P2 ;  /* 0x000000ff06087208 */ /* 0x000fe40001000000 */
[----:B------:R-:W-:Y:S02]  /*0100*/  FSEL R9, R7, RZ, P1 ;  /* 0x000000ff07097208 */ /* 0x000fe40000800000 */
[----:B------:R-:W-:-:S02]  /*0110*/  FSETP.GTU.AND P3, PT, R8, RZ, PT ;  /* 0x000000ff0800720b */ /* 0x000fc40003f6c000 */
[----:B------:R-:W-:Y:S01]  /*0120*/  FSETP.GTU.AND P2, PT, R9, RZ, PT ;  /* 0x000000ff0900720b */ /* 0x000fe20003f4c000 */
[----:B------:R1:W-:Y:S01]  /*0130*/  @!P0 STG.E.64 desc[UR4][R2.64], R8 ;  /* 0x0000000802008986 */ /* 0x0003e2000c101b04 */
[----:B------:R-:W-:Y:S02]  /*0140*/  IADD3 R4, P1, R5, UR6, RZ ;  /* 0x0000000605047c10 */ /* 0x000fe4000ff3e0ff */
[----:B------:R-:W-:Y:S02]  /*0150*/  SEL R0, RZ, 0x1, P3 ;  /* 0x00000001ff007807 */ /* 0x000fe40001800000 */
[----:B------:R-:W-:Y:S02]  /*0160*/  SEL R7, RZ, 0x100, P2 ;  /* 0x00000100ff077807 */ /* 0x000fe40001000000 */
[----:B------:R-:W-:-:S03]  /*0170*/  LEA.HI.X.SX32 R5, R5, UR7, 0x1, P1 ;  /* 0x0000000705057c11 */ /* 0x000fc600088f0eff */
[----:B------:R-:W-:Y:S01]  /*0180*/  IMAD.IADD R7, R0, 0x1, R7 ;  /* 0x0000000100077824 */ /* 0x000fe200078e0207 */
[----:B------:R-:W-:Y:S06]  /*0190*/  @P0 EXIT ;  /* 0x000000000000094d */ /* 0x000fec0003800000 */
[----:B------:R-:W-:Y:S01]  /*01a0*/  STG.E.U16 desc[UR4][R4.64], R7 ;  /* 0x0000000704007986 */ /* 0x000fe2000c101504 */
[----:B------:R-:W-:Y:S05]  /*01b0*/  EXIT ;  /* 0x000000000000794d */ /* 0x000fea0003800000 */
.L_x_0:
[----:B------:R-:W-:-:S00]  /*01c0*/  BRA `(.L_x_0) ;  /* 0xfffffffc00fc7947 */ /* 0x000fc0000383ffff */
[----:B------:R-:W-:-:S00]  /*01d0*/  NOP ;  /* 0x0000000000007918 */ /* 0x000fc00000000000 */
        /* <DEDUP_REMOVED lines=10> */
.L_x_1:


//--------------------- .nv.constant0.triton_poi_fused_relu_threshold_backward_0 --------------------------
	.section	.nv.constant0.triton_poi_fused_relu_threshold_backward_0,"a",@progbits
	.sectionflags	@""
	.align	4
.nv.constant0.triton_poi_fused_relu_threshold_backward_0:
	.zero		548
